	.headerflags	@"EF_CUDA_TEXMODE_UNIFIED EF_CUDA_64BIT_ADDRESS EF_CUDA_ACCELERATORS EF_CUDA_SM90 EF_CUDA_VIRTUAL_SM(EF_CUDA_SM90)"
	.elftype	@"ET_EXEC"


//--------------------- .nv.info                  --------------------------
	.section	.nv.info,"",@"SHT_CUDA_INFO"
	.align	4


	//----- nvinfo : EIATTR_REGCOUNT
	.align		4
        /*0000*/ 	.byte	0x04, 0x2f
        /*0002*/ 	.short	(.L_3 - .L_2)
	.align		4
.L_2:
        /*0004*/ 	.word	index@(triton_poi_fused__native_batch_norm_legit_no_training_add_convolution_relu_101)
        /*0008*/ 	.word	0x00000018


	//----- nvinfo : EIATTR_MIN_STACK_SIZE
	.align		4
.L_3:
        /*000c*/ 	.byte	0x04, 0x12
        /*000e*/ 	.short	(.L_5 - .L_4)
	.align		4
.L_4:
        /*0010*/ 	.word	index@(triton_poi_fused__native_batch_norm_legit_no_training_add_convolution_relu_101)
        /*0014*/ 	.word	0x00000000


	//----- nvinfo : EIATTR_FRAME_SIZE
	.align		4
.L_5:
        /*0018*/ 	.byte	0x04, 0x11
        /*001a*/ 	.short	(.L_7 - .L_6)
	.align		4
.L_6:
        /*001c*/ 	.word	index@(triton_poi_fused__native_batch_norm_legit_no_training_add_convolution_relu_101)
        /*0020*/ 	.word	0x00000000


	//----- nvinfo : EIATTR_MIN_STACK_SIZE
	.align		4
.L_7:
        /*0024*/ 	.byte	0x04, 0x12
        /*0026*/ 	.short	(.L_9 - .L_8)
	.align		4
.L_8:
        /*0028*/ 	.word	index@(triton_poi_fused__native_batch_norm_legit_no_training_add_convolution_relu_101)
        /*002c*/ 	.word	0x00000000
.L_9:


//--------------------- .nv.info.triton_poi_fused__native_batch_norm_legit_no_training_add_convolution_relu_101 --------------------------
	.section	.nv.info.triton_poi_fused__native_batch_norm_legit_no_training_add_convolution_relu_101,"",@"SHT_CUDA_INFO"
	.sectionflags	@""
	.align	4


	//----- nvinfo : EIATTR_CUDA_API_VERSION
	.align		4
        /*0000*/ 	.byte	0x04, 0x37
        /*0002*/ 	.short	(.L_11 - .L_10)
.L_10:
        /*0004*/ 	.word	0x0000007c


	//----- nvinfo : EIATTR_KPARAM_INFO
	.align		4
.L_11:
        /*0008*/ 	.byte	0x04, 0x17
        /*000a*/ 	.short	(.L_13 - .L_12)
.L_12:
        /*000c*/ 	.word	0x00000000
        /*0010*/ 	.short	0x0008
        /*0012*/ 	.short	0x0040
        /*0014*/ 	.byte	0x00, 0xf0, 0x11, 0x00


	//----- nvinfo : EIATTR_KPARAM_INFO
	.align		4
.L_13:
        /*0018*/ 	.byte	0x04, 0x17
        /*001a*/ 	.short	(.L_15 - .L_14)
.L_14:
        /*001c*/ 	.word	0x00000000
        /*0020*/ 	.short	0x0007
        /*0022*/ 	.short	0x0038
        /*0024*/ 	.byte	0x00, 0xf4, 0x21, 0x00


	//----- nvinfo : EIATTR_KPARAM_INFO
	.align		4
.L_15:
        /*0028*/ 	.byte	0x04, 0x17
        /*002a*/ 	.short	(.L_17 - .L_16)
.L_16:
        /*002c*/ 	.word	0x00000000
        /*0030*/ 	.short	0x0006
        /*0032*/ 	.short	0x0030
        /*0034*/ 	.byte	0x00, 0xf4, 0x21, 0x00


	//----- nvinfo : EIATTR_KPARAM_INFO
	.align		4
.L_17:
        /*0038*/ 	.byte	0x04, 0x17
        /*003a*/ 	.short	(.L_19 - .L_18)
.L_18:
        /*003c*/ 	.word	0x00000000
        /*0040*/ 	.short	0x0005
        /*0042*/ 	.short	0x0028
        /*0044*/ 	.byte	0x00, 0xf4, 0x21, 0x00


	//----- nvinfo : EIATTR_KPARAM_INFO
	.align		4
.L_19:
        /*0048*/ 	.byte	0x04, 0x17
        /*004a*/ 	.short	(.L_21 - .L_20)
.L_20:
        /*004c*/ 	.word	0x00000000
        /*0050*/ 	.short	0x0004
        /*0052*/ 	.short	0x0020
        /*0054*/ 	.byte	0x00, 0xf4, 0x21, 0x00


	//----- nvinfo : EIATTR_KPARAM_INFO
	.align		4
.L_21:
        /*0058*/ 	.byte	0x04, 0x17
        /*005a*/ 	.short	(.L_23 - .L_22)
.L_22:
        /*005c*/ 	.word	0x00000000
        /*0060*/ 	.short	0x0003
        /*0062*/ 	.short	0x0018
        /*0064*/ 	.byte	0x00, 0xf4, 0x21, 0x00


	//----- nvinfo : EIATTR_KPARAM_INFO
	.align		4
.L_23:
        /*0068*/ 	.byte	0x04, 0x17
        /*006a*/ 	.short	(.L_25 - .L_24)
.L_24:
        /*006c*/ 	.word	0x00000000
        /*0070*/ 	.short	0x0002
        /*0072*/ 	.short	0x0010
        /*0074*/ 	.byte	0x00, 0xf4, 0x21, 0x00


	//----- nvinfo : EIATTR_KPARAM_INFO
	.align		4
.L_25:
        /*0078*/ 	.byte	0x04, 0x17
        /*007a*/ 	.short	(.L_27 - .L_26)
.L_26:
        /*007c*/ 	.word	0x00000000
        /*0080*/ 	.short	0x0001
        /*0082*/ 	.short	0x0008
        /*0084*/ 	.byte	0x00, 0xf4, 0x21, 0x00


	//----- nvinfo : EIATTR_KPARAM_INFO
	.align		4
.L_27:
        /*0088*/ 	.byte	0x04, 0x17
        /*008a*/ 	.short	(.L_29 - .L_28)
.L_28:
        /*008c*/ 	.word	0x00000000
        /*0090*/ 	.short	0x0000
        /*0092*/ 	.short	0x0000
        /*0094*/ 	.byte	0x00, 0xf4, 0x21, 0x00


	//----- nvinfo : EIATTR_SPARSE_MMA_MASK
	.align		4
.L_29:
        /*0098*/ 	.byte	0x03, 0x50
        /*009a*/ 	.short	0x0000


	//----- nvinfo : EIATTR_MAXREG_COUNT
	.align		4
        /*009c*/ 	.byte	0x03, 0x1b
        /*009e*/ 	.short	0x00ff


	//----- nvinfo : EIATTR_EXIT_INSTR_OFFSETS
	.align		4
        /*00a0*/ 	.byte	0x04, 0x1c
        /*00a2*/ 	.short	(.L_31 - .L_30)


	//   ....[0]....
.L_30:
        /*00a4*/ 	.word	0x00000400


	//----- nvinfo : EIATTR_REQNTID
	.align		4
.L_31:
        /*00a8*/ 	.byte	0x04, 0x10
        /*00aa*/ 	.short	(.L_33 - .L_32)
.L_32:
        /*00ac*/ 	.word	0x00000080
        /*00b0*/ 	.word	0x00000001
        /*00b4*/ 	.word	0x00000001


	//----- nvinfo : EIATTR_CBANK_PARAM_SIZE
	.align		4
.L_33:
        /*00b8*/ 	.byte	0x03, 0x19
        /*00ba*/ 	.short	0x0044


	//----- nvinfo : EIATTR_PARAM_CBANK
	.align		4
        /*00bc*/ 	.byte	0x04, 0x0a
        /*00be*/ 	.short	(.L_35 - .L_34)
	.align		4
.L_34:
        /*00c0*/ 	.word	index@(.nv.constant0.triton_poi_fused__native_batch_norm_legit_no_training_add_convolution_relu_101)
        /*00c4*/ 	.short	0x0210
        /*00c6*/ 	.short	0x0044


	//----- nvinfo : EIATTR_SW_WAR
	.align		4
.L_35:
        /*00c8*/ 	.byte	0x04, 0x36
        /*00ca*/ 	.short	(.L_37 - .L_36)
.L_36:
        /*00cc*/ 	.word	0x00000008
.L_37:


//--------------------- .nv.callgraph             --------------------------
	.section	.nv.callgraph,"",@"SHT_CUDA_CALLGRAPH"
	.align	4
	.sectionentsize	8
	.align		4
        /*0000*/ 	.word	0x00000000
	.align		4
        /*0004*/ 	.word	0xffffffff
	.align		4
        /*0008*/ 	.word	0x00000000
	.align		4
        /*000c*/ 	.word	0xfffffffe
	.align		4
        /*0010*/ 	.word	0x00000000
	.align		4
        /*0014*/ 	.word	0xfffffffd
	.align		4
        /*0018*/ 	.word	0x00000000
	.align		4
        /*001c*/ 	.word	0xfffffffc


//--------------------- .nv.constant4             --------------------------
	.section	.nv.constant4,"a",@progbits
	.align	8
	.align		8
.nv.constant4:
        /*0000*/ 	.dword	_$_str
	.align		8
        /*0008*/ 	.dword	_$_str_$_2


//--------------------- .text.triton_poi_fused__native_batch_norm_legit_no_training_add_convolution_relu_101 --------------------------
	.section	.text.triton_poi_fused__native_batch_norm_legit_no_training_add_convolution_relu_101,"ax",@progbits
	.align	128
        .global         triton_poi_fused__native_batch_norm_legit_no_training_add_convolution_relu_101
        .type           triton_poi_fused__native_batch_norm_legit_no_training_add_convolution_relu_101,@function
        .size           triton_poi_fused__native_batch_norm_legit_no_training_add_convolution_relu_101,(.L_x_1 - triton_poi_fused__native_batch_norm_legit_no_training_add_convolution_relu_101)
        .other          triton_poi_fused__native_batch_norm_legit_no_training_add_convolution_relu_101,@"STO_CUDA_ENTRY STV_DEFAULT"
triton_poi_fused__native_batch_norm_legit_no_training_add_convolution_relu_101:
.text.triton_poi_fused__native_batch_norm_legit_no_training_add_convolution_relu_101:
[----:B------:R-:W-:Y:S01]  /*0000*/  LDC R1, c[0x0][0x28] ;  /* 0x00000a00ff017b82 */ /* 0x000fe20000000800 */
[----:B------:R-:W1:Y:S07]  /*0010*/  S2R R0, SR_TID.X ;  /* 0x0000000000007919 */ /* 0x000e6e0000002100 */
[----:B------:R-:W2:Y:S01]  /*0020*/  LDC.64 R18, c[0x0][0x228] ;  /* 0x00008a00ff127b82 */ /* 0x000ea20000000a00 */
[----:B------:R-:W-:Y:S01]  /*0030*/  ULDC.64 UR4, c[0x0][0x208] ;  /* 0x0000820000047ab9 */ /* 0x000fe20000000a00 */
[----:B------:R-:W3:Y:S06]  /*0040*/  S2R R5, SR_CTAID.X ;  /* 0x0000000000057919 */ /* 0x000eec0000002500 */
[----:B------:R-:W4:Y:S08]  /*0050*/  LDC.64 R16, c[0x0][0x218] ;  /* 0x00008600ff107b82 */ /* 0x000f300000000a00 */
[----:B------:R-:W5:Y:S08]  /*0060*/  LDC.64 R20, c[0x0][0x220] ;  /* 0x00008800ff147b82 */ /* 0x000f700000000a00 */
[----:B------:R-:W4:Y:S01]  /*0070*/  LDC.64 R12, c[0x0][0x230] ;  /* 0x00008c00ff0c7b82 */ /* 0x000f220000000a00 */
[----:B-1----:R-:W-:-:S07]  /*0080*/  SHF.L.U32 R0, R0, 0x1, RZ ;  /* 0x0000000100007819 */ /* 0x002fce00000006ff */
[----:B------:R-:W1:Y:S01]  /*0090*/  LDC.64 R10, c[0x0][0x238] ;  /* 0x00008e00ff0a7b82 */ /* 0x000e620000000a00 */
[----:B---3--:R-:W-:Y:S02]  /*00a0*/  SHF.R.S32.HI R3, RZ, 0x17, R5 ;  /* 0x00000017ff037819 */ /* 0x008fe40000011405 */
[----:B------:R-:W-:Y:S02]  /*00b0*/  LOP3.LUT R0, R0, 0xfe, RZ, 0xc0, !PT ;  /* 0x000000fe00007812 */ /* 0x000fe400078ec0ff */
[----:B------:R-:W-:-:S03]  /*00c0*/  SGXT R3, R3, 0x1 ;  /* 0x000000010303781a */ /* 0x000fc60000000200 */
[----:B------:R-:W3:Y:S01]  /*00d0*/  LDC.64 R6, c[0x0][0x240] ;  /* 0x00009000ff067b82 */ /* 0x000ee20000000a00 */
[----:B------:R-:W-:-:S04]  /*00e0*/  LEA R0, R5, R0, 0x8 ;  /* 0x0000000005007211 */ /* 0x000fc800078e40ff */
[----:B------:R-:W-:-:S04]  /*00f0*/  LEA.HI R3, R3, R0, RZ, 0x8 ;  /* 0x0000000003037211 */ /* 0x000fc800078f40ff */
[----:B------:R-:W-:-:S04]  /*0100*/  SHF.R.S32.HI R3, RZ, 0x8, R3 ;  /* 0x00000008ff037819 */ /* 0x000fc80000011403 */
[----:B------:R-:W-:-:S04]  /*0110*/  LEA.HI R2, R3, R3, RZ, 0x6 ;  /* 0x0000000303027211 */ /* 0x000fc800078f30ff */
[----:B------:R-:W-:-:S04]  /*0120*/  LOP3.LUT R2, R2, 0xffffffc0, RZ, 0xc0, !PT ;  /* 0xffffffc002027812 */ /* 0x000fc800078ec0ff */
[----:B------:R-:W-:Y:S02]  /*0130*/  IADD3 R15, R3, -R2, RZ ;  /* 0x80000002030f7210 */ /* 0x000fe40007ffe0ff */
[----:B------:R-:W1:Y:S03]  /*0140*/  LDC.64 R2, c[0x0][0x210] ;  /* 0x00008400ff027b82 */ /* 0x000e660000000a00 */
[----:B--2---:R-:W-:-:S05]  /*0150*/  IMAD.WIDE R18, R15, 0x4, R18 ;  /* 0x000000040f127825 */ /* 0x004fca00078e0212 */
[----:B------:R5:W2:Y:S01]  /*0160*/  LDG.E.EL R8, desc[UR4][R18.64] ;  /* 0x0000000412087981 */ /* 0x000aa2000c2e1900 */
[----:B----4-:R-:W-:-:S05]  /*0170*/  IMAD.WIDE R16, R15, 0x4, R16 ;  /* 0x000000040f107825 */ /* 0x010fca00078e0210 */
[----:B------:R-:W4:Y:S01]  /*0180*/  LDG.E.EL R9, desc[UR4][R16.64] ;  /* 0x0000000410097981 */ /* 0x000f22000c2e1900 */
[----:B-----5:R-:W-:-:S05]  /*0190*/  IMAD.WIDE R18, R15, 0x4, R20 ;  /* 0x000000040f127825 */ /* 0x020fca00078e0214 */
[----:B------:R-:W5:Y:S01]  /*01a0*/  LDG.E.EL R14, desc[UR4][R18.64] ;  /* 0x00000004120e7981 */ /* 0x000f62000c2e1900 */
[----:B01----:R-:W-:-:S05]  /*01b0*/  IMAD.WIDE R2, R0, 0x4, R2 ;  /* 0x0000000400027825 */ /* 0x003fca00078e0202 */
[----:B------:R-:W4:Y:S01]  /*01c0*/  LDG.E.64 R4, desc[UR4][R2.64] ;  /* 0x0000000402047981 */ /* 0x000f22000c1e1b00 */
[----:B------:R-:W-:-:S04]  /*01d0*/  IMAD.WIDE R12, R15, 0x4, R12 ;  /* 0x000000040f0c7825 */ /* 0x000fc800078e020c */
[----:B------:R-:W-:Y:S02]  /*01e0*/  IMAD.WIDE R20, R15, 0x4, R10 ;  /* 0x000000040f147825 */ /* 0x000fe400078e020a */
[----:B------:R0:W5:Y:S04]  /*01f0*/  LDG.E.EL R10, desc[UR4][R12.64] ;  /* 0x000000040c0a7981 */ /* 0x000168000c2e1900 */
[----:B------:R-:W5:Y:S01]  /*0200*/  LDG.E.EL R11, desc[UR4][R20.64] ;  /* 0x00000004140b7981 */ /* 0x000f62000c2e1900 */
[----:B---3--:R-:W-:-:S06]  /*0210*/  IMAD.WIDE R6, R0, 0x4, R6 ;  /* 0x0000000400067825 */ /* 0x008fcc00078e0206 */
[----:B------:R-:W3:Y:S01]  /*0220*/  LDG.E.64 R6, desc[UR4][R6.64] ;  /* 0x0000000406067981 */ /* 0x000ee2000c1e1b00 */
[----:B0-----:R-:W-:Y:S01]  /*0230*/  HFMA2.MMA R12, -RZ, RZ, 1.625, 0 ;  /* 0x3e800000ff0c7435 */ /* 0x001fe200000001ff */
[----:B--2---:R-:W-:-:S04]  /*0240*/  FADD R8, R8, 9.9999997473787516356e-06 ;  /* 0x3727c5ac08087421 */ /* 0x004fc80000000000 */
[----:B------:R-:W0:Y:S02]  /*0250*/  MUFU.SQRT R15, R8 ;  /* 0x00000008000f7308 */ /* 0x000e240000002000 */
[C---:B0-----:R-:W-:Y:S02]  /*0260*/  FSETP.GT.AND P0, PT, R15.reuse, 8.50705917302346158658e+37, PT ;  /* 0x7e8000000f00780b */ /* 0x041fe40003f04000 */
[----:B------:R-:W-:-:S11]  /*0270*/  FSETP.GEU.AND P1, PT, R15, 1.175494350822287508e-38, PT ;  /* 0x008000000f00780b */ /* 0x000fd60003f2e000 */
[----:B------:R-:W-:-:S04]  /*0280*/  @P0 FMUL R15, R15, 0.25 ;  /* 0x3e8000000f0f0820 */ /* 0x000fc80000400000 */
[----:B------:R-:W-:-:S06]  /*0290*/  @!P1 FMUL R15, R15, 16777216 ;  /* 0x4b8000000f0f9820 */ /* 0x000fcc0000400000 */
[----:B------:R-:W0:Y:S01]  /*02a0*/  MUFU.RCP R15, R15 ;  /* 0x0000000f000f7308 */ /* 0x000e220000001000 */
[----:B------:R-:W-:Y:S01]  /*02b0*/  FSEL R12, R12, 1, P0 ;  /* 0x3f8000000c0c7808 */ /* 0x000fe20000000000 */
[--C-:B----4-:R-:W-:Y:S01]  /*02c0*/  FADD R4, R4, R9.reuse ;  /* 0x0000000904047221 */ /* 0x110fe20000000000 */
[----:B------:R-:W-:Y:S02]  /*02d0*/  FADD R5, R5, R9 ;  /* 0x0000000905057221 */ /* 0x000fe40000000000 */
[----:B------:R-:W1:Y:S01]  /*02e0*/  LDC.64 R8, c[0x0][0x248] ;  /* 0x00009200ff087b82 */ /* 0x000e620000000a00 */
[----:B------:R-:W-:-:S04]  /*02f0*/  @!P1 FMUL R12, R12, 16777216 ;  /* 0x4b8000000c0c9820 */ /* 0x000fc80000400000 */
[----:B0-----:R-:W-:Y:S01]  /*0300*/  FMUL R13, R15, R12 ;  /* 0x0000000c0f0d7220 */ /* 0x001fe20000400000 */
[C---:B-----5:R-:W-:Y:S01]  /*0310*/  FADD R12, -R14.reuse, R4 ;  /* 0x000000040e0c7221 */ /* 0x060fe20000000100 */
[----:B------:R-:W-:-:S03]  /*0320*/  FADD R14, -R14, R5 ;  /* 0x000000050e0e7221 */ /* 0x000fc60000000100 */
[-C--:B------:R-:W-:Y:S01]  /*0330*/  FMUL R12, R12, R13.reuse ;  /* 0x0000000d0c0c7220 */ /* 0x080fe20000400000 */
[----:B------:R-:W-:-:S03]  /*0340*/  FMUL R14, R14, R13 ;  /* 0x0000000d0e0e7220 */ /* 0x000fc60000400000 */
[C-C-:B------:R-:W-:Y:S01]  /*0350*/  FFMA R12, R10.reuse, R12, R11.reuse ;  /* 0x0000000c0a0c7223 */ /* 0x140fe2000000000b */
[----:B------:R-:W-:-:S04]  /*0360*/  FFMA R14, R10, R14, R11 ;  /* 0x0000000e0a0e7223 */ /* 0x000fc8000000000b */
[----:B------:R-:W-:Y:S02]  /*0370*/  FSETP.GEU.AND P0, PT, R12, RZ, PT ;  /* 0x000000ff0c00720b */ /* 0x000fe40003f0e000 */
[----:B------:R-:W-:Y:S02]  /*0380*/  FSETP.GEU.AND P1, PT, R14, RZ, PT ;  /* 0x000000ff0e00720b */ /* 0x000fe40003f2e000 */
[----:B------:R-:W-:Y:S02]  /*0390*/  FSEL R11, R12, RZ, P0 ;  /* 0x000000ff0c0b7208 */ /* 0x000fe40000000000 */
[----:B------:R-:W-:Y:S01]  /*03a0*/  FSEL R14, R14, RZ, P1 ;  /* 0x000000ff0e0e7208 */ /* 0x000fe20000800000 */
[----:B-1----:R-:W-:-:S04]  /*03b0*/  IMAD.WIDE R8, R0, 0x4, R8 ;  /* 0x0000000400087825 */ /* 0x002fc800078e0208 */
[----:B---3--:R-:W-:Y:S01]  /*03c0*/  FADD R6, R6, R11 ;  /* 0x0000000b06067221 */ /* 0x008fe20000000000 */
[----:B------:R-:W-:Y:S01]  /*03d0*/  FADD R7, R7, R14 ;  /* 0x0000000e07077221 */ /* 0x000fe20000000000 */
[----:B------:R-:W-:Y:S04]  /*03e0*/  STG.E.64 desc[UR4][R2.64], R4 ;  /* 0x0000000402007986 */ /* 0x000fe8000c101b04 */
[----:B------:R-:W-:Y:S01]  /*03f0*/  STG.E.64 desc[UR4][R8.64], R6 ;  /* 0x0000000608007986 */ /* 0x000fe2000c101b04 */
[----:B------:R-:W-:Y:S05]  /*0400*/  EXIT ;  /* 0x000000000000794d */ /* 0x000fea0003800000 */
.L_x_0:
[----:B------:R-:W-:-:S00]  /*0410*/  BRA `(.L_x_0) ;  /* 0xfffffffc00fc7947 */ /* 0x000fc0000383ffff */
[----:B------:R-:W-:-:S00]  /*0420*/  NOP ;  /* 0x0000000000007918 */ /* 0x000fc00000000000 */
        /* <DEDUP_REMOVED lines=13> */
.L_x_1:


//--------------------- .nv.global.init           --------------------------
	.section	.nv.global.init,"aw",@progbits
.nv.global.init:
	.type		_$_str,@object
	.size		_$_str,(_$_str_$_2 - _$_str)
_$_str:
        /*0000*/ 	.byte	0x5f, 0x5f, 0x43, 0x55, 0x44, 0x41, 0x5f, 0x46, 0x54, 0x5a, 0x00
	.type		_$_str_$_2,@object
	.size		_$_str_$_2,(.L_1 - _$_str_$_2)
_$_str_$_2:
        /*000b*/ 	.byte	0x5f, 0x5f, 0x43, 0x55, 0x44, 0x41, 0x5f, 0x50, 0x52, 0x45, 0x43, 0x5f, 0x53, 0x51, 0x52, 0x54
        /*001b*/ 	.byte	0x00
.L_1:


//--------------------- .nv.constant0.triton_poi_fused__native_batch_norm_legit_no_training_add_convolution_relu_101 --------------------------
	.section	.nv.constant0.triton_poi_fused__native_batch_norm_legit_no_training_add_convolution_relu_101,"a",@progbits
	.sectionflags	@""
	.align	4
.nv.constant0.triton_poi_fused__native_batch_norm_legit_no_training_add_convolution_relu_101:
	.zero		596
